.version 6.5
.target sm_30
.address_size 64

.visible .entry stateful_ld_st_ntid(
    .param .u64 input,
    .param .u64 output
)
{
    .reg .b64           in_addr;
    .reg .b64           out_addr;
    .reg .u32           tid_32;
    .reg .u64           tid_64;
    .reg .u64           temp;

    ld.param.u64        in_addr, [input];
    ld.param.u64        out_addr, [output];

    cvta.to.global.u64  in_addr, in_addr;
    cvta.to.global.u64  out_addr, out_addr;

    mov.u32             tid_32, %tid.x;
    cvt.u64.u32         tid_64, tid_32;

    add.u64             in_addr, in_addr, tid_64;
    add.u64             out_addr, out_addr, tid_64;

    ld.global.u64       temp, [in_addr];
    st.global.u64       [out_addr], temp;
    ret;
}

// ===== COMPILED SASS (sm_100) =====

	.target	sm_100

	.elftype	@"ET_EXEC"


//--------------------- .note.nv.tkinfo           --------------------------
	.section	.note.nv.tkinfo,"",@"SHT_NOTE"
	.sectionflags	@"SHF_NOTE_NV_TKINFO"
	.tkinfo
        /*0018*/ 	.word	0x00000002
        /*0030*/ 	.string	""
        /*0030*/ 	.string	"ptxas"
        /*0030*/ 	.string	"Cuda compilation tools, release 13.0, V13.0.88"
        /*0030*/ 	.string	"Build cuda_13.0.r13.0/compiler.36424714_0"
        /*0030*/ 	.string	"-arch sm_100 "



//--------------------- .note.nv.cuinfo           --------------------------
	.section	.note.nv.cuinfo,"",@"SHT_NOTE"
	.sectionflags	@"SHF_NOTE_NV_CUINFO"
        /*0018*/ 	.short	0x0002
        /*001a*/ 	.short	0x001e
        /*001c*/ 	.short	0x0082
	.zero		2


//--------------------- .nv.info                  --------------------------
	.section	.nv.info,"",@"SHT_CUDA_INFO"
	.align	4


	//----- nvinfo : EIATTR_REGCOUNT
	.align		4
        /*0000*/ 	.byte	0x04, 0x2f
        /*0002*/ 	.short	(.L_1 - .L_0)
	.align		4
.L_0:
        /*0004*/ 	.word	index@(stateful_ld_st_ntid)
        /*0008*/ 	.word	0x00000008


	//----- nvinfo : EIATTR_FRAME_SIZE
	.align		4
.L_1:
        /*000c*/ 	.byte	0x04, 0x11
        /*000e*/ 	.short	(.L_3 - .L_2)
	.align		4
.L_2:
        /*0010*/ 	.word	index@(stateful_ld_st_ntid)
        /*0014*/ 	.word	0x00000000


	//----- nvinfo : EIATTR_MIN_STACK_SIZE
	.align		4
.L_3:
        /*0018*/ 	.byte	0x04, 0x12
        /*001a*/ 	.short	(.L_5 - .L_4)
	.align		4
.L_4:
        /*001c*/ 	.word	index@(stateful_ld_st_ntid)
        /*0020*/ 	.word	0x00000000
.L_5:


//--------------------- .nv.compat                --------------------------
	.section	.nv.compat,"",@"SHT_CUDA_COMPAT_INFO"
	.align	4
        /*0000*/ 	.byte	0x02, 0x09, 0x00, 0x00, 0x02, 0x02, 0x01, 0x00, 0x02, 0x05, 0x05, 0x00, 0x03, 0x07, 0x01, 0x01
        /*0010*/ 	.byte	0x02, 0x03, 0x00, 0x00, 0x02, 0x06, 0x01, 0x00, 0x04, 0x0b, 0x08, 0x00, 0x09, 0x00, 0x00, 0x00
        /*0020*/ 	.byte	0x00, 0x00, 0x00, 0x00


//--------------------- .nv.info.stateful_ld_st_ntid --------------------------
	.section	.nv.info.stateful_ld_st_ntid,"",@"SHT_CUDA_INFO"
	.sectionflags	@""
	.align	4


	//----- nvinfo : EIATTR_CUDA_API_VERSION
	.align		4
        /*0000*/ 	.byte	0x04, 0x37
        /*0002*/ 	.short	(.L_7 - .L_6)
.L_6:
        /*0004*/ 	.word	0x00000082


	//----- nvinfo : EIATTR_KPARAM_INFO
	.align		4
.L_7:
        /*0008*/ 	.byte	0x04, 0x17
        /*000a*/ 	.short	(.L_9 - .L_8)
.L_8:
        /*000c*/ 	.word	0x00000000
        /*0010*/ 	.short	0x0001
        /*0012*/ 	.short	0x0008
        /*0014*/ 	.byte	0x00, 0xf0, 0x21, 0x00


	//----- nvinfo : EIATTR_KPARAM_INFO
	.align		4
.L_9:
        /*0018*/ 	.byte	0x04, 0x17
        /*001a*/ 	.short	(.L_11 - .L_10)
.L_10:
        /*001c*/ 	.word	0x00000000
        /*0020*/ 	.short	0x0000
        /*0022*/ 	.short	0x0000
        /*0024*/ 	.byte	0x00, 0xf0, 0x21, 0x00


	//----- nvinfo : EIATTR_SPARSE_MMA_MASK
	.align		4
.L_11:
        /*0028*/ 	.byte	0x03, 0x50
        /*002a*/ 	.short	0x0000


	//----- nvinfo : EIATTR_MAXREG_COUNT
	.align		4
        /*002c*/ 	.byte	0x03, 0x1b
        /*002e*/ 	.short	0x00ff


	//----- nvinfo : EIATTR_MERCURY_ISA_VERSION
	.align		4
        /*0030*/ 	.byte	0x03, 0x5f
        /*0032*/ 	.short	0x0101


	//----- nvinfo : EIATTR_VRC_CTA_INIT_COUNT
	.align		4
        /*0034*/ 	.byte	0x02, 0x4a
	.zero		1
	.zero		1


	//----- nvinfo : EIATTR_EXIT_INSTR_OFFSETS
	.align		4
        /*0038*/ 	.byte	0x04, 0x1c
        /*003a*/ 	.short	(.L_13 - .L_12)


	//   ....[0]....
.L_12:
        /*003c*/ 	.word	0x000000a0


	//----- nvinfo : EIATTR_CBANK_PARAM_SIZE
	.align		4
.L_13:
        /*0040*/ 	.byte	0x03, 0x19
        /*0042*/ 	.short	0x0010


	//----- nvinfo : EIATTR_PARAM_CBANK
	.align		4
        /*0044*/ 	.byte	0x04, 0x0a
        /*0046*/ 	.short	(.L_15 - .L_14)
	.align		4
.L_14:
        /*0048*/ 	.word	index@(.nv.constant0.stateful_ld_st_ntid)
        /*004c*/ 	.short	0x0380
        /*004e*/ 	.short	0x0010


	//----- nvinfo : EIATTR_SW_WAR
	.align		4
.L_15:
        /*0050*/ 	.byte	0x04, 0x36
        /*0052*/ 	.short	(.L_17 - .L_16)
.L_16:
        /*0054*/ 	.word	0x00000008
.L_17:


//--------------------- .nv.callgraph             --------------------------
	.section	.nv.callgraph,"",@"SHT_CUDA_CALLGRAPH"
	.align	4
	.sectionentsize	8
	.align		4
        /*0000*/ 	.word	0x00000000
	.align		4
        /*0004*/ 	.word	0xffffffff
	.align		4
        /*0008*/ 	.word	0x00000000
	.align		4
        /*000c*/ 	.word	0xfffffffe
	.align		4
        /*0010*/ 	.word	0x00000000
	.align		4
        /*0014*/ 	.word	0xfffffffd
	.align		4
        /*0018*/ 	.word	0x00000000
	.align		4
        /*001c*/ 	.word	0xfffffffc


//--------------------- .text.stateful_ld_st_ntid --------------------------
	.section	.text.stateful_ld_st_ntid,"ax",@progbits
	.align	128
        .global         stateful_ld_st_ntid
        .type           stateful_ld_st_ntid,@function
        .size           stateful_ld_st_ntid,(.L_x_1 - stateful_ld_st_ntid)
        .other          stateful_ld_st_ntid,@"STO_CUDA_ENTRY STV_DEFAULT"
stateful_ld_st_ntid:
.text.stateful_ld_st_ntid:
[----:B------:R-:W-:Y:S01]  /*0000*/  LDC R1, c[0x0][0x37c] ;  /* 0x0000df00ff017b82 */ /* 0x000fe20000000800 */
[----:B------:R-:W0:Y:S01]  /*0010*/  S2R R4, SR_TID.X ;  /* 0x0000000000047919 */ /* 0x000e220000002100 */
[----:B------:R-:W0:Y:S01]  /*0020*/  LDCU.128 UR8, c[0x0][0x380] ;  /* 0x00007000ff0877ac */ /* 0x000e220008000c00 */
[----:B------:R-:W1:Y:S01]  /*0030*/  LDCU.64 UR4, c[0x0][0x358] ;  /* 0x00006b00ff0477ac */ /* 0x000e620008000a00 */
[----:B0-----:R-:W-:-:S05]  /*0040*/  IADD3 R2, P0, PT, R4, UR8, RZ ;  /* 0x0000000804027c10 */ /* 0x001fca000ff1e0ff */
[----:B------:R-:W-:-:S06]  /*0050*/  IMAD.X R3, RZ, RZ, UR9, P0 ;  /* 0x00000009ff037e24 */ /* 0x000fcc00080e06ff */
[----:B-1----:R-:W2:Y:S01]  /*0060*/  LDG.E.64 R2, desc[UR4][R2.64] ;  /* 0x0000000402027981 */ /* 0x002ea2000c1e1b00 */
[----:B------:R-:W-:-:S05]  /*0070*/  IADD3 R4, P0, PT, R4, UR10, RZ ;  /* 0x0000000a04047c10 */ /* 0x000fca000ff1e0ff */
[----:B------:R-:W-:-:S05]  /*0080*/  IMAD.X R5, RZ, RZ, UR11, P0 ;  /* 0x0000000bff057e24 */ /* 0x000fca00080e06ff */
[----:B--2---:R-:W-:Y:S01]  /*0090*/  STG.E.64 desc[UR4][R4.64], R2 ;  /* 0x0000000204007986 */ /* 0x004fe2000c101b04 */
[----:B------:R-:W-:Y:S05]  /*00a0*/  EXIT ;  /* 0x000000000000794d */ /* 0x000fea0003800000 */
.L_x_0:
[----:B------:R-:W-:-:S00]  /*00b0*/  BRA `(.L_x_0) ;  /* 0xfffffffc00fc7947 */ /* 0x000fc0000383ffff */
[----:B------:R-:W-:-:S00]  /*00c0*/  NOP ;  /* 0x0000000000007918 */ /* 0x000fc00000000000 */
        /* <DEDUP_REMOVED lines=11> */
.L_x_1:


//--------------------- .nv.shared.reserved.0     --------------------------
	.section	.nv.shared.reserved.0,"aw",@nobits
	.weak		__nv_reservedSMEM_offset_0_alias
	.size		__nv_reservedSMEM_offset_0_alias, 0, 64
	.other		__nv_reservedSMEM_offset_0_alias,@"STO_CUDA_RESERVED_SHARED STV_DEFAULT"
__nv_reservedSMEM_offset_0_alias:
	.zero		0
	.zero		64


//--------------------- .nv.constant0.stateful_ld_st_ntid --------------------------
	.section	.nv.constant0.stateful_ld_st_ntid,"a",@progbits
	.sectionflags	@""
	.align	4
.nv.constant0.stateful_ld_st_ntid:
	.zero		912


//--------------------- SYMBOLS --------------------------

	.type		.nv.reservedSmem.offset0,@object
	.size		.nv.reservedSmem.offset0,0x4
